	.headerflags	@"EF_CUDA_TEXMODE_UNIFIED EF_CUDA_64BIT_ADDRESS EF_CUDA_ACCELERATORS EF_CUDA_SM90 EF_CUDA_VIRTUAL_SM(EF_CUDA_SM90)"
	.elftype	@"ET_EXEC"


//--------------------- .nv.info                  --------------------------
	.section	.nv.info,"",@"SHT_CUDA_INFO"
	.align	4


	//----- nvinfo : EIATTR_REGCOUNT
	.align		4
        /*0000*/ 	.byte	0x04, 0x2f
        /*0002*/ 	.short	(.L_1 - .L_0)
	.align		4
.L_0:
        /*0004*/ 	.word	index@(triton_poi_fused_convolution_relu_threshold_backward_22)
        /*0008*/ 	.word	0x00000012


	//----- nvinfo : EIATTR_MIN_STACK_SIZE
	.align		4
.L_1:
        /*000c*/ 	.byte	0x04, 0x12
        /*000e*/ 	.short	(.L_3 - .L_2)
	.align		4
.L_2:
        /*0010*/ 	.word	index@(triton_poi_fused_convolution_relu_threshold_backward_22)
        /*0014*/ 	.word	0x00000000


	//----- nvinfo : EIATTR_FRAME_SIZE
	.align		4
.L_3:
        /*0018*/ 	.byte	0x04, 0x11
        /*001a*/ 	.short	(.L_5 - .L_4)
	.align		4
.L_4:
        /*001c*/ 	.word	index@(triton_poi_fused_convolution_relu_threshold_backward_22)
        /*0020*/ 	.word	0x00000000


	//----- nvinfo : EIATTR_MIN_STACK_SIZE
	.align		4
.L_5:
        /*0024*/ 	.byte	0x04, 0x12
        /*0026*/ 	.short	(.L_7 - .L_6)
	.align		4
.L_6:
        /*0028*/ 	.word	index@(triton_poi_fused_convolution_relu_threshold_backward_22)
        /*002c*/ 	.word	0x00000000
.L_7:


//--------------------- .nv.info.triton_poi_fused_convolution_relu_threshold_backward_22 --------------------------
	.section	.nv.info.triton_poi_fused_convolution_relu_threshold_backward_22,"",@"SHT_CUDA_INFO"
	.sectionflags	@""
	.align	4


	//----- nvinfo : EIATTR_CUDA_API_VERSION
	.align		4
        /*0000*/ 	.byte	0x04, 0x37
        /*0002*/ 	.short	(.L_9 - .L_8)
.L_8:
        /*0004*/ 	.word	0x0000007c


	//----- nvinfo : EIATTR_KPARAM_INFO
	.align		4
.L_9:
        /*0008*/ 	.byte	0x04, 0x17
        /*000a*/ 	.short	(.L_11 - .L_10)
.L_10:
        /*000c*/ 	.word	0x00000000
        /*0010*/ 	.short	0x0005
        /*0012*/ 	.short	0x0024
        /*0014*/ 	.byte	0x00, 0xf0, 0x11, 0x00


	//----- nvinfo : EIATTR_KPARAM_INFO
	.align		4
.L_11:
        /*0018*/ 	.byte	0x04, 0x17
        /*001a*/ 	.short	(.L_13 - .L_12)
.L_12:
        /*001c*/ 	.word	0x00000000
        /*0020*/ 	.short	0x0004
        /*0022*/ 	.short	0x0020
        /*0024*/ 	.byte	0x00, 0xf0, 0x11, 0x00


	//----- nvinfo : EIATTR_KPARAM_INFO
	.align		4
.L_13:
        /*0028*/ 	.byte	0x04, 0x17
        /*002a*/ 	.short	(.L_15 - .L_14)
.L_14:
        /*002c*/ 	.word	0x00000000
        /*0030*/ 	.short	0x0003
        /*0032*/ 	.short	0x0018
        /*0034*/ 	.byte	0x00, 0xf4, 0x21, 0x00


	//----- nvinfo : EIATTR_KPARAM_INFO
	.align		4
.L_15:
        /*0038*/ 	.byte	0x04, 0x17
        /*003a*/ 	.short	(.L_17 - .L_16)
.L_16:
        /*003c*/ 	.word	0x00000000
        /*0040*/ 	.short	0x0002
        /*0042*/ 	.short	0x0010
        /*0044*/ 	.byte	0x00, 0xf4, 0x21, 0x00


	//----- nvinfo : EIATTR_KPARAM_INFO
	.align		4
.L_17:
        /*0048*/ 	.byte	0x04, 0x17
        /*004a*/ 	.short	(.L_19 - .L_18)
.L_18:
        /*004c*/ 	.word	0x00000000
        /*0050*/ 	.short	0x0001
        /*0052*/ 	.short	0x0008
        /*0054*/ 	.byte	0x00, 0xf4, 0x21, 0x00


	//----- nvinfo : EIATTR_KPARAM_INFO
	.align		4
.L_19:
        /*0058*/ 	.byte	0x04, 0x17
        /*005a*/ 	.short	(.L_21 - .L_20)
.L_20:
        /*005c*/ 	.word	0x00000000
        /*0060*/ 	.short	0x0000
        /*0062*/ 	.short	0x0000
        /*0064*/ 	.byte	0x00, 0xf4, 0x21, 0x00


	//----- nvinfo : EIATTR_SPARSE_MMA_MASK
	.align		4
.L_21:
        /*0068*/ 	.byte	0x03, 0x50
        /*006a*/ 	.short	0x0000


	//----- nvinfo : EIATTR_MAXREG_COUNT
	.align		4
        /*006c*/ 	.byte	0x03, 0x1b
        /*006e*/ 	.short	0x00ff


	//----- nvinfo : EIATTR_EXIT_INSTR_OFFSETS
	.align		4
        /*0070*/ 	.byte	0x04, 0x1c
        /*0072*/ 	.short	(.L_23 - .L_22)


	//   ....[0]....
.L_22:
        /*0074*/ 	.word	0x000003e0


	//   ....[1]....
        /*0078*/ 	.word	0x00000400


	//----- nvinfo : EIATTR_REQNTID
	.align		4
.L_23:
        /*007c*/ 	.byte	0x04, 0x10
        /*007e*/ 	.short	(.L_25 - .L_24)
.L_24:
        /*0080*/ 	.word	0x00000080
        /*0084*/ 	.word	0x00000001
        /*0088*/ 	.word	0x00000001


	//----- nvinfo : EIATTR_CBANK_PARAM_SIZE
	.align		4
.L_25:
        /*008c*/ 	.byte	0x03, 0x19
        /*008e*/ 	.short	0x0028


	//----- nvinfo : EIATTR_PARAM_CBANK
	.align		4
        /*0090*/ 	.byte	0x04, 0x0a
        /*0092*/ 	.short	(.L_27 - .L_26)
	.align		4
.L_26:
        /*0094*/ 	.word	index@(.nv.constant0.triton_poi_fused_convolution_relu_threshold_backward_22)
        /*0098*/ 	.short	0x0210
        /*009a*/ 	.short	0x0028


	//----- nvinfo : EIATTR_SW_WAR
	.align		4
.L_27:
        /*009c*/ 	.byte	0x04, 0x36
        /*009e*/ 	.short	(.L_29 - .L_28)
.L_28:
        /*00a0*/ 	.word	0x00000008
.L_29:


//--------------------- .nv.callgraph             --------------------------
	.section	.nv.callgraph,"",@"SHT_CUDA_CALLGRAPH"
	.align	4
	.sectionentsize	8
	.align		4
        /*0000*/ 	.word	0x00000000
	.align		4
        /*0004*/ 	.word	0xffffffff
	.align		4
        /*0008*/ 	.word	0x00000000
	.align		4
        /*000c*/ 	.word	0xfffffffe
	.align		4
        /*0010*/ 	.word	0x00000000
	.align		4
        /*0014*/ 	.word	0xfffffffd
	.align		4
        /*0018*/ 	.word	0x00000000
	.align		4
        /*001c*/ 	.word	0xfffffffc


//--------------------- .text.triton_poi_fused_convolution_relu_threshold_backward_22 --------------------------
	.section	.text.triton_poi_fused_convolution_relu_threshold_backward_22,"ax",@progbits
	.sectionflags	@"SHF_BARRIERS=1"
	.align	128
        .global         triton_poi_fused_convolution_relu_threshold_backward_22
        .type           triton_poi_fused_convolution_relu_threshold_backward_22,@function
        .size           triton_poi_fused_convolution_relu_threshold_backward_22,(.L_x_1 - triton_poi_fused_convolution_relu_threshold_backward_22)
        .other          triton_poi_fused_convolution_relu_threshold_backward_22,@"STO_CUDA_ENTRY STV_DEFAULT"
triton_poi_fused_convolution_relu_threshold_backward_22:
.text.triton_poi_fused_convolution_relu_threshold_backward_22:
[----:B------:R-:W0:Y:S02]  /*0000*/  LDC R1, c[0x0][0x28] ;  /* 0x00000a00ff017b82 */ /* 0x000e240000000800 */
[----:B------:R-:W1:Y:S01]  /*0010*/  S2R R14, SR_TID.X ;  /* 0x00000000000e7919 */ /* 0x000e620000002100 */
[----:B------:R-:W2:Y:S01]  /*0020*/  LDC.64 R6, c[0x0][0x218] ;  /* 0x00008600ff067b82 */ /* 0x000ea20000000a00 */
[----:B------:R-:W-:Y:S01]  /*0030*/  CS2R R12, SRZ ;  /* 0x00000000000c7805 */ /* 0x000fe2000001ff00 */
[----:B------:R-:W-:Y:S01]  /*0040*/  ULDC.64 UR6, c[0x0][0x208] ;  /* 0x0000820000067ab9 */ /* 0x000fe20000000a00 */
[----:B------:R-:W3:Y:S01]  /*0050*/  S2R R4, SR_CTAID.Y ;  /* 0x0000000000047919 */ /* 0x000ee20000002600 */
[----:B------:R-:W4:Y:S04]  /*0060*/  S2R R0, SR_CTAID.X ;  /* 0x0000000000007919 */ /* 0x000f280000002500 */
[----:B------:R-:W5:Y:S01]  /*0070*/  LDC.64 R2, c[0x0][0x210] ;  /* 0x00008400ff027b82 */ /* 0x000f620000000a00 */
[----:B-1----:R-:W-:Y:S01]  /*0080*/  IMAD.SHL.U32 R9, R14, 0x2, RZ ;  /* 0x000000020e097824 */ /* 0x002fe200078e00ff */
[----:B---3--:R-:W-:-:S04]  /*0090*/  SHF.R.S32.HI R8, RZ, 0x17, R4 ;  /* 0x00000017ff087819 */ /* 0x008fc80000011404 */
[----:B------:R-:W-:Y:S02]  /*00a0*/  LOP3.LUT R9, R9, 0xfe, RZ, 0xc0, !PT ;  /* 0x000000fe09097812 */ /* 0x000fe400078ec0ff */
[----:B------:R-:W-:Y:S02]  /*00b0*/  SGXT R8, R8, 0x1 ;  /* 0x000000010808781a */ /* 0x000fe40000000200 */
[----:B------:R-:W-:Y:S02]  /*00c0*/  PRMT R5, R9, 0x6540, R4 ;  /* 0x0000654009057816 */ /* 0x000fe40000000004 */
[----:B----4-:R-:W-:Y:S02]  /*00d0*/  ISETP.GE.AND P0, PT, R0, 0x10, PT ;  /* 0x000000100000780c */ /* 0x010fe40003f06270 */
[----:B------:R-:W-:-:S04]  /*00e0*/  LEA.HI R8, R8, R5, RZ, 0x9 ;  /* 0x0000000508087211 */ /* 0x000fc800078f48ff */
[C---:B------:R-:W-:Y:S01]  /*00f0*/  LOP3.LUT R10, R8.reuse, 0xfffffe00, RZ, 0xc0, !PT ;  /* 0xfffffe00080a7812 */ /* 0x040fe200078ec0ff */
[----:B------:R-:W-:-:S04]  /*0100*/  IMAD.SHL.U32 R8, R8, 0x10, RZ ;  /* 0x0000001008087824 */ /* 0x000fc800078e00ff */
[----:B------:R-:W-:Y:S01]  /*0110*/  IMAD.IADD R11, R5, 0x1, -R10 ;  /* 0x00000001050b7824 */ /* 0x000fe200078e0a0a */
[----:B------:R-:W-:-:S03]  /*0120*/  LOP3.LUT R8, R8, 0xffffe000, RZ, 0xc0, !PT ;  /* 0xffffe00008087812 */ /* 0x000fc600078ec0ff */
[----:B------:R-:W-:Y:S02]  /*0130*/  IMAD R5, R0, 0x200, R11 ;  /* 0x0000020000057824 */ /* 0x000fe400078e020b */
[----:B--2---:R-:W-:-:S04]  /*0140*/  IMAD.WIDE R6, R11, 0x4, R6 ;  /* 0x000000040b067825 */ /* 0x004fc800078e0206 */
[----:B------:R-:W-:Y:S02]  /*0150*/  IMAD.IADD R5, R5, 0x1, R8 ;  /* 0x0000000105057824 */ /* 0x000fe400078e0208 */
[----:B------:R-:W2:Y:S02]  /*0160*/  LDG.E.EL.64 R6, desc[UR6][R6.64] ;  /* 0x0000000606067981 */ /* 0x000ea4000c2e1b00 */
[----:B-----5:R-:W-:-:S05]  /*0170*/  IMAD.WIDE R2, R5, 0x4, R2 ;  /* 0x0000000405027825 */ /* 0x020fca00078e0202 */
[----:B------:R1:W2:Y:S01]  /*0180*/  @!P0 LDG.E.EL.64 R12, desc[UR6][R2.64] ;  /* 0x00000006020c8981 */ /* 0x0002a2000c2e1b00 */
[----:B------:R-:W3:Y:S01]  /*0190*/  S2UR UR5, SR_CgaCtaId ;  /* 0x00000000000579c3 */ /* 0x000ee20000008800 */
[----:B------:R-:W-:Y:S01]  /*01a0*/  UMOV UR4, 0x400 ;  /* 0x0000040000047882 */ /* 0x000fe20000000000 */
[----:B------:R-:W-:-:S06]  /*01b0*/  LOP3.LUT R11, R14, 0x7f, RZ, 0xc0, !PT ;  /* 0x0000007f0e0b7812 */ /* 0x000fcc00078ec0ff */
[----:B-1----:R-:W1:Y:S01]  /*01c0*/  LDC.64 R2, c[0x0][0x220] ;  /* 0x00008800ff027b82 */ /* 0x002e620000000a00 */
[----:B---3--:R-:W-:-:S06]  /*01d0*/  UPRMT UR4, UR5, 0x654, UR4 ;  /* 0x0000065405047896 */ /* 0x008fcc0008000004 */
[----:B------:R-:W-:Y:S02]  /*01e0*/  LEA R9, R9, UR4, 0x3 ;  /* 0x0000000409097c11 */ /* 0x000fe4000f8e18ff */
[----:B------:R-:W-:-:S04]  /*01f0*/  LOP3.LUT R8, R11, 0x80, RZ, 0xfc, !PT ;  /* 0x000000800b087812 */ /* 0x000fc800078efcff */
[----:B------:R-:W-:Y:S02]  /*0200*/  LEA R8, R8, UR4, 0x3 ;  /* 0x0000000408087c11 */ /* 0x000fe4000f8e18ff */
[----:B--2---:R-:W-:Y:S01]  /*0210*/  FSETP.GEU.AND P1, PT, R12, -R6, PT ;  /* 0x800000060c00720b */ /* 0x004fe20003f2e000 */
[----:B------:R-:W-:Y:S01]  /*0220*/  FADD R12, R6, R12 ;  /* 0x0000000c060c7221 */ /* 0x000fe20000000000 */
[----:B------:R-:W-:Y:S01]  /*0230*/  FADD R10, R7, R13 ;  /* 0x0000000d070a7221 */ /* 0x000fe20000000000 */
[----:B------:R-:W-:-:S03]  /*0240*/  FSETP.GEU.AND P2, PT, R13, -R7, PT ;  /* 0x800000070d00720b */ /* 0x000fc60003f4e000 */
[----:B------:R-:W-:Y:S02]  /*0250*/  FSEL R14, R12, RZ, P1 ;  /* 0x000000ff0c0e7208 */ /* 0x000fe40000800000 */
[----:B------:R-:W-:-:S03]  /*0260*/  FSEL R12, R10, RZ, P2 ;  /* 0x000000ff0a0c7208 */ /* 0x000fc60001000000 */
[----:B------:R-:W-:Y:S04]  /*0270*/  STS [R9], R14 ;  /* 0x0000000e09007388 */ /* 0x000fe80000000800 */
[----:B------:R2:W-:Y:S01]  /*0280*/  STS [R9+0x8], R12 ;  /* 0x0000080c09007388 */ /* 0x0005e20000000800 */
[----:B------:R-:W-:Y:S01]  /*0290*/  BAR.SYNC.DEFER_BLOCKING 0x0 ;  /* 0x0000000000007b1d */ /* 0x000fe20000010000 */
[C---:B------:R-:W-:Y:S01]  /*02a0*/  LEA R10, R11.reuse, UR4, 0x3 ;  /* 0x000000040b0a7c11 */ /* 0x040fe2000f8e18ff */
[----:B------:R-:W-:Y:S01]  /*02b0*/  IMAD.SHL.U32 R6, R4, 0x100, RZ ;  /* 0x0000010004067824 */ /* 0x000fe200078e00ff */
[----:B------:R-:W-:Y:S02]  /*02c0*/  PRMT R7, R11, 0x6540, R4 ;  /* 0x000065400b077816 */ /* 0x000fe40000000004 */
[----:B------:R-:W-:Y:S01]  /*02d0*/  FSETP.GTU.AND P1, PT, R12, RZ, PT ;  /* 0x000000ff0c00720b */ /* 0x000fe20003f2c000 */
[----:B------:R-:W-:Y:S01]  /*02e0*/  ULDC.64 UR4, c[0x0][0x228] ;  /* 0x00008a0000047ab9 */ /* 0x000fe20000000a00 */
[----:B------:R-:W3:Y:S04]  /*02f0*/  LDS R13, [R10] ;  /* 0x000000000a0d7984 */ /* 0x000ee80000000800 */
[----:B------:R-:W4:Y:S01]  /*0300*/  LDS R15, [R8] ;  /* 0x00000000080f7984 */ /* 0x000f220000000800 */
[----:B------:R-:W-:Y:S01]  /*0310*/  LOP3.LUT R11, R6, 0x80, R11, 0xfe, !PT ;  /* 0x00000080060b7812 */ /* 0x000fe200078efe0b */
[----:B------:R-:W-:Y:S01]  /*0320*/  IMAD R7, R7, 0x10, R0 ;  /* 0x0000001007077824 */ /* 0x000fe200078e0200 */
[----:B------:R-:W-:-:S03]  /*0330*/  FSETP.GTU.AND P2, PT, R14, RZ, PT ;  /* 0x000000ff0e00720b */ /* 0x000fc60003f4c000 */
[----:B------:R-:W-:Y:S01]  /*0340*/  IMAD R11, R11, 0x10, R0 ;  /* 0x000000100b0b7824 */ /* 0x000fe200078e0200 */
[----:B--2---:R-:W-:Y:S01]  /*0350*/  SEL R9, RZ, 0x100, P1 ;  /* 0x00000100ff097807 */ /* 0x004fe20000800000 */
[----:B-1----:R-:W-:Y:S01]  /*0360*/  IMAD.WIDE R6, R7, 0x4, R2 ;  /* 0x0000000407067825 */ /* 0x002fe200078e0202 */
[----:B------:R-:W-:-:S03]  /*0370*/  IADD3 R4, P1, R5, UR4, RZ ;  /* 0x0000000405047c10 */ /* 0x000fc6000ff3e0ff */
[----:B------:R-:W-:Y:S01]  /*0380*/  IMAD.WIDE R2, R11, 0x4, R2 ;  /* 0x000000040b027825 */ /* 0x000fe200078e0202 */
[----:B------:R-:W-:Y:S02]  /*0390*/  SEL R0, RZ, 0x1, P2 ;  /* 0x00000001ff007807 */ /* 0x000fe40001000000 */
[----:B------:R-:W-:-:S03]  /*03a0*/  LEA.HI.X.SX32 R5, R5, UR5, 0x1, P1 ;  /* 0x0000000505057c11 */ /* 0x000fc600088f0eff */
[----:B------:R-:W-:Y:S01]  /*03b0*/  IMAD.IADD R9, R0, 0x1, R9 ;  /* 0x0000000100097824 */ /* 0x000fe200078e0209 */
[----:B---3--:R1:W-:Y:S04]  /*03c0*/  @!P0 STG.E desc[UR6][R6.64], R13 ;  /* 0x0000000d06008986 */ /* 0x0083e8000c101906 */
[----:B----4-:R1:W-:Y:S01]  /*03d0*/  @!P0 STG.E desc[UR6][R2.64], R15 ;  /* 0x0000000f02008986 */ /* 0x0103e2000c101906 */
[----:B------:R-:W-:Y:S05]  /*03e0*/  @P0 EXIT ;  /* 0x000000000000094d */ /* 0x000fea0003800000 */
[----:B------:R-:W-:Y:S01]  /*03f0*/  STG.E.U16 desc[UR6][R4.64], R9 ;  /* 0x0000000904007986 */ /* 0x000fe2000c101506 */
[----:B------:R-:W-:Y:S05]  /*0400*/  EXIT ;  /* 0x000000000000794d */ /* 0x000fea0003800000 */
.L_x_0:
[----:B------:R-:W-:-:S00]  /*0410*/  BRA `(.L_x_0) ;  /* 0xfffffffc00fc7947 */ /* 0x000fc0000383ffff */
[----:B------:R-:W-:-:S00]  /*0420*/  NOP ;  /* 0x0000000000007918 */ /* 0x000fc00000000000 */
        /* <DEDUP_REMOVED lines=13> */
.L_x_1:


//--------------------- .nv.shared.triton_poi_fused_convolution_relu_threshold_backward_22 --------------------------
	.section	.nv.shared.triton_poi_fused_convolution_relu_threshold_backward_22,"aw",@nobits
	.sectionflags	@""
	.align	16
	.zero		1024


//--------------------- .nv.constant0.triton_poi_fused_convolution_relu_threshold_backward_22 --------------------------
	.section	.nv.constant0.triton_poi_fused_convolution_relu_threshold_backward_22,"a",@progbits
	.sectionflags	@""
	.align	4
.nv.constant0.triton_poi_fused_convolution_relu_threshold_backward_22:
	.zero		568
